//
// Generated by NVIDIA NVVM Compiler
//
// Compiler Build ID: CL-36424714
// Cuda compilation tools, release 13.0, V13.0.88
// Based on NVVM 20.0.0
//

.version 9.0
.target sm_100
.address_size 64

	// .globl	_Z3dotPfS_S_
// _ZZ3dotPfS_S_E4temp has been demoted

.visible .entry _Z3dotPfS_S_(
	.param .u64 .ptr .align 1 _Z3dotPfS_S__param_0,
	.param .u64 .ptr .align 1 _Z3dotPfS_S__param_1,
	.param .u64 .ptr .align 1 _Z3dotPfS_S__param_2
)
{
	.reg .pred 	%p<3>;
	.reg .b32 	%r<14>;
	.reg .b32 	%f<72>;
	.reg .b64 	%rd<10>;
	// demoted variable
	.shared .align 4 .b8 _ZZ3dotPfS_S_E4temp[1024];
	ld.param.u64 	%rd2, [_Z3dotPfS_S__param_0];
	ld.param.u64 	%rd3, [_Z3dotPfS_S__param_1];
	ld.param.u64 	%rd1, [_Z3dotPfS_S__param_2];
	cvta.to.global.u64 	%rd4, %rd3;
	cvta.to.global.u64 	%rd5, %rd2;
	mov.u32 	%r3, %tid.x;
	mov.u32 	%r4, %ctaid.x;
	mov.u32 	%r5, %ntid.x;
	mad.lo.s32 	%r6, %r4, %r5, %r3;
	mul.wide.s32 	%rd6, %r6, 4;
	add.s64 	%rd7, %rd5, %rd6;
	ld.global.f32 	%f3, [%rd7];
	add.s64 	%rd8, %rd4, %rd6;
	ld.global.f32 	%f4, [%rd8];
	mul.f32 	%f5, %f3, %f4;
	shl.b32 	%r7, %r3, 2;
	mov.u32 	%r8, _ZZ3dotPfS_S_E4temp;
	add.s32 	%r9, %r8, %r7;
	st.shared.f32 	[%r9], %f5;
	bar.sync 	0;
	setp.ne.s32 	%p1, %r3, 0;
	@%p1 bra 	$L__BB0_4;
	mov.f32 	%f71, 0f00000000;
	mov.b32 	%r13, 64;
$L__BB0_2:
	add.s32 	%r12, %r8, %r13;
	ld.shared.f32 	%f7, [%r12+-64];
	add.f32 	%f8, %f71, %f7;
	ld.shared.f32 	%f9, [%r12+-60];
	add.f32 	%f10, %f8, %f9;
	ld.shared.f32 	%f11, [%r12+-56];
	add.f32 	%f12, %f10, %f11;
	ld.shared.f32 	%f13, [%r12+-52];
	add.f32 	%f14, %f12, %f13;
	ld.shared.f32 	%f15, [%r12+-48];
	add.f32 	%f16, %f14, %f15;
	ld.shared.f32 	%f17, [%r12+-44];
	add.f32 	%f18, %f16, %f17;
	ld.shared.f32 	%f19, [%r12+-40];
	add.f32 	%f20, %f18, %f19;
	ld.shared.f32 	%f21, [%r12+-36];
	add.f32 	%f22, %f20, %f21;
	ld.shared.f32 	%f23, [%r12+-32];
	add.f32 	%f24, %f22, %f23;
	ld.shared.f32 	%f25, [%r12+-28];
	add.f32 	%f26, %f24, %f25;
	ld.shared.f32 	%f27, [%r12+-24];
	add.f32 	%f28, %f26, %f27;
	ld.shared.f32 	%f29, [%r12+-20];
	add.f32 	%f30, %f28, %f29;
	ld.shared.f32 	%f31, [%r12+-16];
	add.f32 	%f32, %f30, %f31;
	ld.shared.f32 	%f33, [%r12+-12];
	add.f32 	%f34, %f32, %f33;
	ld.shared.f32 	%f35, [%r12+-8];
	add.f32 	%f36, %f34, %f35;
	ld.shared.f32 	%f37, [%r12+-4];
	add.f32 	%f38, %f36, %f37;
	ld.shared.f32 	%f39, [%r12];
	add.f32 	%f40, %f38, %f39;
	ld.shared.f32 	%f41, [%r12+4];
	add.f32 	%f42, %f40, %f41;
	ld.shared.f32 	%f43, [%r12+8];
	add.f32 	%f44, %f42, %f43;
	ld.shared.f32 	%f45, [%r12+12];
	add.f32 	%f46, %f44, %f45;
	ld.shared.f32 	%f47, [%r12+16];
	add.f32 	%f48, %f46, %f47;
	ld.shared.f32 	%f49, [%r12+20];
	add.f32 	%f50, %f48, %f49;
	ld.shared.f32 	%f51, [%r12+24];
	add.f32 	%f52, %f50, %f51;
	ld.shared.f32 	%f53, [%r12+28];
	add.f32 	%f54, %f52, %f53;
	ld.shared.f32 	%f55, [%r12+32];
	add.f32 	%f56, %f54, %f55;
	ld.shared.f32 	%f57, [%r12+36];
	add.f32 	%f58, %f56, %f57;
	ld.shared.f32 	%f59, [%r12+40];
	add.f32 	%f60, %f58, %f59;
	ld.shared.f32 	%f61, [%r12+44];
	add.f32 	%f62, %f60, %f61;
	ld.shared.f32 	%f63, [%r12+48];
	add.f32 	%f64, %f62, %f63;
	ld.shared.f32 	%f65, [%r12+52];
	add.f32 	%f66, %f64, %f65;
	ld.shared.f32 	%f67, [%r12+56];
	add.f32 	%f68, %f66, %f67;
	ld.shared.f32 	%f69, [%r12+60];
	add.f32 	%f71, %f68, %f69;
	add.s32 	%r13, %r13, 128;
	setp.ne.s32 	%p2, %r13, 1088;
	@%p2 bra 	$L__BB0_2;
	cvta.to.global.u64 	%rd9, %rd1;
	atom.global.add.f32 	%f70, [%rd9], %f71;
$L__BB0_4:
	ret;

}


// ===== COMPILED SASS (sm_100) =====

	.target	sm_100

	.elftype	@"ET_EXEC"


//--------------------- .note.nv.tkinfo           --------------------------
	.section	.note.nv.tkinfo,"",@"SHT_NOTE"
	.sectionflags	@"SHF_NOTE_NV_TKINFO"
	.tkinfo
        /*0018*/ 	.word	0x00000002
        /*0030*/ 	.string	""
        /*0030*/ 	.string	"ptxas"
        /*0030*/ 	.string	"Cuda compilation tools, release 13.0, V13.0.88"
        /*0030*/ 	.string	"Build cuda_13.0.r13.0/compiler.36424714_0"
        /*0030*/ 	.string	"-arch sm_100 -m 64 "



//--------------------- .note.nv.cuinfo           --------------------------
	.section	.note.nv.cuinfo,"",@"SHT_NOTE"
	.sectionflags	@"SHF_NOTE_NV_CUINFO"
        /*0018*/ 	.short	0x0002
        /*001a*/ 	.short	0x0064
        /*001c*/ 	.short	0x0082
	.zero		2


//--------------------- .nv.info                  --------------------------
	.section	.nv.info,"",@"SHT_CUDA_INFO"
	.align	4


	//----- nvinfo : EIATTR_REGCOUNT
	.align		4
        /*0000*/ 	.byte	0x04, 0x2f
        /*0002*/ 	.short	(.L_1 - .L_0)
	.align		4
.L_0:
        /*0004*/ 	.word	index@(_Z3dotPfS_S_)
        /*0008*/ 	.word	0x00000016


	//----- nvinfo : EIATTR_FRAME_SIZE
	.align		4
.L_1:
        /*000c*/ 	.byte	0x04, 0x11
        /*000e*/ 	.short	(.L_3 - .L_2)
	.align		4
.L_2:
        /*0010*/ 	.word	index@(_Z3dotPfS_S_)
        /*0014*/ 	.word	0x00000000


	//----- nvinfo : EIATTR_MIN_STACK_SIZE
	.align		4
.L_3:
        /*0018*/ 	.byte	0x04, 0x12
        /*001a*/ 	.short	(.L_5 - .L_4)
	.align		4
.L_4:
        /*001c*/ 	.word	index@(_Z3dotPfS_S_)
        /*0020*/ 	.word	0x00000000
.L_5:


//--------------------- .nv.compat                --------------------------
	.section	.nv.compat,"",@"SHT_CUDA_COMPAT_INFO"
	.align	4
        /*0000*/ 	.byte	0x02, 0x09, 0x00, 0x00, 0x02, 0x02, 0x01, 0x00, 0x02, 0x05, 0x05, 0x00, 0x03, 0x07, 0x01, 0x01
        /*0010*/ 	.byte	0x02, 0x03, 0x00, 0x00, 0x02, 0x06, 0x01, 0x00, 0x04, 0x0b, 0x08, 0x00, 0x09, 0x00, 0x00, 0x00
        /*0020*/ 	.byte	0x00, 0x00, 0x00, 0x00


//--------------------- .nv.info._Z3dotPfS_S_     --------------------------
	.section	.nv.info._Z3dotPfS_S_,"",@"SHT_CUDA_INFO"
	.sectionflags	@""
	.align	4


	//----- nvinfo : EIATTR_CUDA_API_VERSION
	.align		4
        /*0000*/ 	.byte	0x04, 0x37
        /*0002*/ 	.short	(.L_7 - .L_6)
.L_6:
        /*0004*/ 	.word	0x00000082


	//----- nvinfo : EIATTR_KPARAM_INFO
	.align		4
.L_7:
        /*0008*/ 	.byte	0x04, 0x17
        /*000a*/ 	.short	(.L_9 - .L_8)
.L_8:
        /*000c*/ 	.word	0x00000000
        /*0010*/ 	.short	0x0002
        /*0012*/ 	.short	0x0010
        /*0014*/ 	.byte	0x00, 0xf5, 0x21, 0x00


	//----- nvinfo : EIATTR_KPARAM_INFO
	.align		4
.L_9:
        /*0018*/ 	.byte	0x04, 0x17
        /*001a*/ 	.short	(.L_11 - .L_10)
.L_10:
        /*001c*/ 	.word	0x00000000
        /*0020*/ 	.short	0x0001
        /*0022*/ 	.short	0x0008
        /*0024*/ 	.byte	0x00, 0xf5, 0x21, 0x00


	//----- nvinfo : EIATTR_KPARAM_INFO
	.align		4
.L_11:
        /*0028*/ 	.byte	0x04, 0x17
        /*002a*/ 	.short	(.L_13 - .L_12)
.L_12:
        /*002c*/ 	.word	0x00000000
        /*0030*/ 	.short	0x0000
        /*0032*/ 	.short	0x0000
        /*0034*/ 	.byte	0x00, 0xf5, 0x21, 0x00


	//----- nvinfo : EIATTR_SPARSE_MMA_MASK
	.align		4
.L_13:
        /*0038*/ 	.byte	0x03, 0x50
        /*003a*/ 	.short	0x0000


	//----- nvinfo : EIATTR_MAXREG_COUNT
	.align		4
        /*003c*/ 	.byte	0x03, 0x1b
        /*003e*/ 	.short	0x00ff


	//----- nvinfo : EIATTR_NUM_BARRIERS
	.align		4
        /*0040*/ 	.byte	0x02, 0x4c
        /*0042*/ 	.byte	0x01
	.zero		1


	//----- nvinfo : EIATTR_MERCURY_ISA_VERSION
	.align		4
        /*0044*/ 	.byte	0x03, 0x5f
        /*0046*/ 	.short	0x0101


	//----- nvinfo : EIATTR_VRC_CTA_INIT_COUNT
	.align		4
        /*0048*/ 	.byte	0x02, 0x4a
	.zero		1
	.zero		1


	//----- nvinfo : EIATTR_EXIT_INSTR_OFFSETS
	.align		4
        /*004c*/ 	.byte	0x04, 0x1c
        /*004e*/ 	.short	(.L_15 - .L_14)


	//   ....[0]....
.L_14:
        /*0050*/ 	.word	0x00000140


	//   ....[1]....
        /*0054*/ 	.word	0x00000440


	//----- nvinfo : EIATTR_CBANK_PARAM_SIZE
	.align		4
.L_15:
        /*0058*/ 	.byte	0x03, 0x19
        /*005a*/ 	.short	0x0018


	//----- nvinfo : EIATTR_PARAM_CBANK
	.align		4
        /*005c*/ 	.byte	0x04, 0x0a
        /*005e*/ 	.short	(.L_17 - .L_16)
	.align		4
.L_16:
        /*0060*/ 	.word	index@(.nv.constant0._Z3dotPfS_S_)
        /*0064*/ 	.short	0x0380
        /*0066*/ 	.short	0x0018


	//----- nvinfo : EIATTR_SW_WAR
	.align		4
.L_17:
        /*0068*/ 	.byte	0x04, 0x36
        /*006a*/ 	.short	(.L_19 - .L_18)
.L_18:
        /*006c*/ 	.word	0x00000008
.L_19:


//--------------------- .nv.callgraph             --------------------------
	.section	.nv.callgraph,"",@"SHT_CUDA_CALLGRAPH"
	.align	4
	.sectionentsize	8
	.align		4
        /*0000*/ 	.word	0x00000000
	.align		4
        /*0004*/ 	.word	0xffffffff
	.align		4
        /*0008*/ 	.word	0x00000000
	.align		4
        /*000c*/ 	.word	0xfffffffe
	.align		4
        /*0010*/ 	.word	0x00000000
	.align		4
        /*0014*/ 	.word	0xfffffffd
	.align		4
        /*0018*/ 	.word	0x00000000
	.align		4
        /*001c*/ 	.word	0xfffffffc


//--------------------- .text._Z3dotPfS_S_        --------------------------
	.section	.text._Z3dotPfS_S_,"ax",@progbits
	.align	128
        .global         _Z3dotPfS_S_
        .type           _Z3dotPfS_S_,@function
        .size           _Z3dotPfS_S_,(.L_x_2 - _Z3dotPfS_S_)
        .other          _Z3dotPfS_S_,@"STO_CUDA_ENTRY STV_DEFAULT"
_Z3dotPfS_S_:
.text._Z3dotPfS_S_:
[----:B------:R-:W-:Y:S01]  /*0000*/  LDC R1, c[0x0][0x37c] ;  /* 0x0000df00ff017b82 */ /* 0x000fe20000000800 */
[----:B------:R-:W0:Y:S07]  /*0010*/  S2R R6, SR_TID.X ;  /* 0x0000000000067919 */ /* 0x000e2e0000002100 */
[----:B------:R-:W0:Y:S01]  /*0020*/  S2UR UR4, SR_CTAID.X ;  /* 0x00000000000479c3 */ /* 0x000e220000002500 */
[----:B------:R-:W1:Y:S07]  /*0030*/  LDCU.64 UR6, c[0x0][0x358] ;  /* 0x00006b00ff0677ac */ /* 0x000e6e0008000a00 */
[----:B------:R-:W0:Y:S08]  /*0040*/  LDC R7, c[0x0][0x360] ;  /* 0x0000d800ff077b82 */ /* 0x000e300000000800 */
[----:B------:R-:W2:Y:S08]  /*0050*/  LDC.64 R2, c[0x0][0x380] ;  /* 0x0000e000ff027b82 */ /* 0x000eb00000000a00 */
[----:B------:R-:W3:Y:S01]  /*0060*/  LDC.64 R4, c[0x0][0x388] ;  /* 0x0000e200ff047b82 */ /* 0x000ee20000000a00 */
[----:B0-----:R-:W-:-:S04]  /*0070*/  IMAD R7, R7, UR4, R6 ;  /* 0x0000000407077c24 */ /* 0x001fc8000f8e0206 */
[----:B--2---:R-:W-:-:S06]  /*0080*/  IMAD.WIDE R2, R7, 0x4, R2 ;  /* 0x0000000407027825 */ /* 0x004fcc00078e0202 */
[----:B-1----:R-:W2:Y:S01]  /*0090*/  LDG.E R2, desc[UR6][R2.64] ;  /* 0x0000000602027981 */ /* 0x002ea2000c1e1900 */
[----:B---3--:R-:W-:-:S06]  /*00a0*/  IMAD.WIDE R4, R7, 0x4, R4 ;  /* 0x0000000407047825 */ /* 0x008fcc00078e0204 */
[----:B------:R-:W2:Y:S01]  /*00b0*/  LDG.E R5, desc[UR6][R4.64] ;  /* 0x0000000604057981 */ /* 0x000ea2000c1e1900 */
[----:B------:R-:W0:Y:S01]  /*00c0*/  S2UR UR5, SR_CgaCtaId ;  /* 0x00000000000579c3 */ /* 0x000e220000008800 */
[----:B------:R-:W-:Y:S02]  /*00d0*/  UMOV UR4, 0x400 ;  /* 0x0000040000047882 */ /* 0x000fe40000000000 */
[----:B0-----:R-:W-:-:S06]  /*00e0*/  ULEA UR4, UR5, UR4, 0x18 ;  /* 0x0000000405047291 */ /* 0x001fcc000f8ec0ff */
[C---:B------:R-:W-:Y:S02]  /*00f0*/  LEA R7, R6.reuse, UR4, 0x2 ;  /* 0x0000000406077c11 */ /* 0x040fe4000f8e10ff */
[----:B------:R-:W-:Y:S01]  /*0100*/  ISETP.NE.AND P0, PT, R6, RZ, PT ;  /* 0x000000ff0600720c */ /* 0x000fe20003f05270 */
[----:B--2---:R-:W-:-:S05]  /*0110*/  FMUL R0, R2, R5 ;  /* 0x0000000502007220 */ /* 0x004fca0000400000 */
[----:B------:R0:W-:Y:S01]  /*0120*/  STS [R7], R0 ;  /* 0x0000000007007388 */ /* 0x0001e20000000800 */
[----:B------:R-:W-:Y:S06]  /*0130*/  BAR.SYNC.DEFER_BLOCKING 0x0 ;  /* 0x0000000000007b1d */ /* 0x000fec0000010000 */
[----:B------:R-:W-:Y:S05]  /*0140*/  @P0 EXIT ;  /* 0x000000000000094d */ /* 0x000fea0003800000 */
[----:B0-----:R-:W-:Y:S01]  /*0150*/  HFMA2 R7, -RZ, RZ, 0, 0 ;  /* 0x00000000ff077431 */ /* 0x001fe200000001ff */
[----:B------:R-:W-:-:S07]  /*0160*/  MOV R0, 0x40 ;  /* 0x0000004000007802 */ /* 0x000fce0000000f00 */
.L_x_0:
[----:B------:R-:W0:Y:S04]  /*0170*/  LDS.128 R12, [R0+UR4+-0x40] ;  /* 0xffffc004000c7984 */ /* 0x000e280008000c00 */
[----:B------:R-:W1:Y:S04]  /*0180*/  LDS.128 R16, [R0+UR4+-0x30] ;  /* 0xffffd00400107984 */ /* 0x000e680008000c00 */
[----:B------:R-:W2:Y:S01]  /*0190*/  LDS.128 R8, [R0+UR4+-0x20] ;  /* 0xffffe00400087984 */ /* 0x000ea20008000c00 */
[----:B0-----:R-:W-:-:S03]  /*01a0*/  FADD R12, R12, R7 ;  /* 0x000000070c0c7221 */ /* 0x001fc60000000000 */
[----:B------:R-:W0:Y:S01]  /*01b0*/  LDS.128 R4, [R0+UR4+-0x10] ;  /* 0xfffff00400047984 */ /* 0x000e220008000c00 */
[----:B------:R-:W-:-:S04]  /*01c0*/  FADD R13, R12, R13 ;  /* 0x0000000d0c0d7221 */ /* 0x000fc80000000000 */
[----:B------:R-:W-:-:S04]  /*01d0*/  FADD R14, R13, R14 ;  /* 0x0000000e0d0e7221 */ /* 0x000fc80000000000 */
[----:B------:R-:W-:-:S04]  /*01e0*/  FADD R15, R14, R15 ;  /* 0x0000000f0e0f7221 */ /* 0x000fc80000000000 */
[----:B-1----:R-:W-:Y:S02]  /*01f0*/  FADD R16, R15, R16 ;  /* 0x000000100f107221 */ /* 0x002fe40000000000 */
[----:B------:R-:W1:Y:S02]  /*0200*/  LDS.128 R12, [R0+UR4] ;  /* 0x00000004000c7984 */ /* 0x000e640008000c00 */
[----:B------:R-:W-:-:S04]  /*0210*/  FADD R17, R16, R17 ;  /* 0x0000001110117221 */ /* 0x000fc80000000000 */
[----:B------:R-:W-:-:S04]  /*0220*/  FADD R18, R17, R18 ;  /* 0x0000001211127221 */ /* 0x000fc80000000000 */
[----:B------:R-:W-:-:S04]  /*0230*/  FADD R19, R18, R19 ;  /* 0x0000001312137221 */ /* 0x000fc80000000000 */
[----:B--2---:R-:W-:Y:S02]  /*0240*/  FADD R8, R19, R8 ;  /* 0x0000000813087221 */ /* 0x004fe40000000000 */
[----:B------:R-:W2:Y:S02]  /*0250*/  LDS.128 R16, [R0+UR4+0x10] ;  /* 0x0000100400107984 */ /* 0x000ea40008000c00 */
[----:B------:R-:W-:-:S04]  /*0260*/  FADD R9, R8, R9 ;  /* 0x0000000908097221 */ /* 0x000fc80000000000 */
[----:B------:R-:W-:-:S04]  /*0270*/  FADD R10, R9, R10 ;  /* 0x0000000a090a7221 */ /* 0x000fc80000000000 */
[----:B------:R-:W-:-:S04]  /*0280*/  FADD R11, R10, R11 ;  /* 0x0000000b0a0b7221 */ /* 0x000fc80000000000 */
[----:B0-----:R-:W-:Y:S02]  /*0290*/  FADD R4, R11, R4 ;  /* 0x000000040b047221 */ /* 0x001fe40000000000 */
[----:B------:R-:W0:Y:S02]  /*02a0*/  LDS.128 R8, [R0+UR4+0x20] ;  /* 0x0000200400087984 */ /* 0x000e240008000c00 */
[----:B------:R-:W-:-:S04]  /*02b0*/  FADD R5, R4, R5 ;  /* 0x0000000504057221 */ /* 0x000fc80000000000 */
[----:B------:R-:W-:-:S04]  /*02c0*/  FADD R6, R5, R6 ;  /* 0x0000000605067221 */ /* 0x000fc80000000000 */
[----:B------:R-:W-:-:S04]  /*02d0*/  FADD R7, R6, R7 ;  /* 0x0000000706077221 */ /* 0x000fc80000000000 */
[----:B-1----:R-:W-:Y:S02]  /*02e0*/  FADD R12, R7, R12 ;  /* 0x0000000c070c7221 */ /* 0x002fe40000000000 */
[----:B------:R1:W3:Y:S02]  /*02f0*/  LDS.128 R4, [R0+UR4+0x30] ;  /* 0x0000300400047984 */ /* 0x0002e40008000c00 */
[----:B------:R-:W-:-:S04]  /*0300*/  FADD R13, R12, R13 ;  /* 0x0000000d0c0d7221 */ /* 0x000fc80000000000 */
[----:B------:R-:W-:Y:S01]  /*0310*/  FADD R14, R13, R14 ;  /* 0x0000000e0d0e7221 */ /* 0x000fe20000000000 */
[----:B-1----:R-:W-:-:S03]  /*0320*/  IADD3 R0, PT, PT, R0, 0x80, RZ ;  /* 0x0000008000007810 */ /* 0x002fc60007ffe0ff */
[----:B------:R-:W-:Y:S01]  /*0330*/  FADD R15, R14, R15 ;  /* 0x0000000f0e0f7221 */ /* 0x000fe20000000000 */
[----:B------:R-:W-:-:S03]  /*0340*/  ISETP.NE.AND P0, PT, R0, 0x440, PT ;  /* 0x000004400000780c */ /* 0x000fc60003f05270 */
[----:B--2---:R-:W-:-:S04]  /*0350*/  FADD R16, R15, R16 ;  /* 0x000000100f107221 */ /* 0x004fc80000000000 */
[----:B------:R-:W-:-:S04]  /*0360*/  FADD R17, R16, R17 ;  /* 0x0000001110117221 */ /* 0x000fc80000000000 */
[----:B------:R-:W-:-:S04]  /*0370*/  FADD R18, R17, R18 ;  /* 0x0000001211127221 */ /* 0x000fc80000000000 */
[----:B------:R-:W-:-:S04]  /*0380*/  FADD R19, R18, R19 ;  /* 0x0000001312137221 */ /* 0x000fc80000000000 */
[----:B0-----:R-:W-:-:S04]  /*0390*/  FADD R8, R19, R8 ;  /* 0x0000000813087221 */ /* 0x001fc80000000000 */
[----:B------:R-:W-:-:S04]  /*03a0*/  FADD R9, R8, R9 ;  /* 0x0000000908097221 */ /* 0x000fc80000000000 */
[----:B------:R-:W-:-:S04]  /*03b0*/  FADD R10, R9, R10 ;  /* 0x0000000a090a7221 */ /* 0x000fc80000000000 */
[----:B------:R-:W-:-:S04]  /*03c0*/  FADD R11, R10, R11 ;  /* 0x0000000b0a0b7221 */ /* 0x000fc80000000000 */
[----:B---3--:R-:W-:-:S04]  /*03d0*/  FADD R4, R11, R4 ;  /* 0x000000040b047221 */ /* 0x008fc80000000000 */
[----:B------:R-:W-:-:S04]  /*03e0*/  FADD R5, R4, R5 ;  /* 0x0000000504057221 */ /* 0x000fc80000000000 */
[----:B------:R-:W-:-:S04]  /*03f0*/  FADD R6, R5, R6 ;  /* 0x0000000605067221 */ /* 0x000fc80000000000 */
[----:B------:R-:W-:Y:S01]  /*0400*/  FADD R7, R6, R7 ;  /* 0x0000000706077221 */ /* 0x000fe20000000000 */
[----:B------:R-:W-:Y:S06]  /*0410*/  @P0 BRA `(.L_x_0) ;  /* 0xfffffffc00540947 */ /* 0x000fec000383ffff */
[----:B------:R-:W0:Y:S02]  /*0420*/  LDC.64 R2, c[0x0][0x390] ;  /* 0x0000e400ff027b82 */ /* 0x000e240000000a00 */
[----:B0-----:R-:W-:Y:S01]  /*0430*/  REDG.E.ADD.F32.FTZ.RN.STRONG.GPU desc[UR6][R2.64], R7 ;  /* 0x00000007020079a6 */ /* 0x001fe2000c12f306 */
[----:B------:R-:W-:Y:S05]  /*0440*/  EXIT ;  /* 0x000000000000794d */ /* 0x000fea0003800000 */
.L_x_1:
[----:B------:R-:W-:-:S00]  /*0450*/  BRA `(.L_x_1) ;  /* 0xfffffffc00fc7947 */ /* 0x000fc0000383ffff */
[----:B------:R-:W-:-:S00]  /*0460*/  NOP ;  /* 0x0000000000007918 */ /* 0x000fc00000000000 */
        /* <DEDUP_REMOVED lines=9> */
.L_x_2:


//--------------------- .nv.shared._Z3dotPfS_S_   --------------------------
	.section	.nv.shared._Z3dotPfS_S_,"aw",@nobits
	.sectionflags	@""
	.align	4
.nv.shared._Z3dotPfS_S_:
	.zero		2048


//--------------------- .nv.shared.reserved.0     --------------------------
	.section	.nv.shared.reserved.0,"aw",@nobits
	.weak		__nv_reservedSMEM_offset_0_alias
	.size		__nv_reservedSMEM_offset_0_alias, 0, 64
	.other		__nv_reservedSMEM_offset_0_alias,@"STO_CUDA_RESERVED_SHARED STV_DEFAULT"
__nv_reservedSMEM_offset_0_alias:
	.zero		0
	.zero		64


//--------------------- .nv.constant0._Z3dotPfS_S_ --------------------------
	.section	.nv.constant0._Z3dotPfS_S_,"a",@progbits
	.sectionflags	@""
	.align	4
.nv.constant0._Z3dotPfS_S_:
	.zero		920


//--------------------- SYMBOLS --------------------------

	.type		.nv.reservedSmem.offset0,@object
	.size		.nv.reservedSmem.offset0,0x4
	.type		.nv.reservedSmem.cap,@object
	.size		.nv.reservedSmem.cap,0x4
